	.headerflags	@"EF_CUDA_TEXMODE_UNIFIED EF_CUDA_64BIT_ADDRESS EF_CUDA_ACCELERATORS EF_CUDA_SM90 EF_CUDA_VIRTUAL_SM(EF_CUDA_SM90)"
	.elftype	@"ET_EXEC"


//--------------------- .nv.info                  --------------------------
	.section	.nv.info,"",@"SHT_CUDA_INFO"
	.align	4


	//----- nvinfo : EIATTR_REGCOUNT
	.align		4
        /*0000*/ 	.byte	0x04, 0x2f
        /*0002*/ 	.short	(.L_1 - .L_0)
	.align		4
.L_0:
        /*0004*/ 	.word	index@(triton_red_fused__to_copy_add_div_mul_pow_sum_4)
        /*0008*/ 	.word	0x00000020


	//----- nvinfo : EIATTR_MIN_STACK_SIZE
	.align		4
.L_1:
        /*000c*/ 	.byte	0x04, 0x12
        /*000e*/ 	.short	(.L_3 - .L_2)
	.align		4
.L_2:
        /*0010*/ 	.word	index@(triton_red_fused__to_copy_add_div_mul_pow_sum_4)
        /*0014*/ 	.word	0x00000000


	//----- nvinfo : EIATTR_FRAME_SIZE
	.align		4
.L_3:
        /*0018*/ 	.byte	0x04, 0x11
        /*001a*/ 	.short	(.L_5 - .L_4)
	.align		4
.L_4:
        /*001c*/ 	.word	index@(triton_red_fused__to_copy_add_div_mul_pow_sum_4)
        /*0020*/ 	.word	0x00000000


	//----- nvinfo : EIATTR_MIN_STACK_SIZE
	.align		4
.L_5:
        /*0024*/ 	.byte	0x04, 0x12
        /*0026*/ 	.short	(.L_7 - .L_6)
	.align		4
.L_6:
        /*0028*/ 	.word	index@(triton_red_fused__to_copy_add_div_mul_pow_sum_4)
        /*002c*/ 	.word	0x00000000
.L_7:


//--------------------- .nv.info.triton_red_fused__to_copy_add_div_mul_pow_sum_4 --------------------------
	.section	.nv.info.triton_red_fused__to_copy_add_div_mul_pow_sum_4,"",@"SHT_CUDA_INFO"
	.sectionflags	@""
	.align	4


	//----- nvinfo : EIATTR_CUDA_API_VERSION
	.align		4
        /*0000*/ 	.byte	0x04, 0x37
        /*0002*/ 	.short	(.L_9 - .L_8)
.L_8:
        /*0004*/ 	.word	0x0000007c


	//----- nvinfo : EIATTR_KPARAM_INFO
	.align		4
.L_9:
        /*0008*/ 	.byte	0x04, 0x17
        /*000a*/ 	.short	(.L_11 - .L_10)
.L_10:
        /*000c*/ 	.word	0x00000000
        /*0010*/ 	.short	0x0008
        /*0012*/ 	.short	0x0038
        /*0014*/ 	.byte	0x00, 0xf4, 0x21, 0x00


	//----- nvinfo : EIATTR_KPARAM_INFO
	.align		4
.L_11:
        /*0018*/ 	.byte	0x04, 0x17
        /*001a*/ 	.short	(.L_13 - .L_12)
.L_12:
        /*001c*/ 	.word	0x00000000
        /*0020*/ 	.short	0x0007
        /*0022*/ 	.short	0x0034
        /*0024*/ 	.byte	0x00, 0xf0, 0x11, 0x00


	//----- nvinfo : EIATTR_KPARAM_INFO
	.align		4
.L_13:
        /*0028*/ 	.byte	0x04, 0x17
        /*002a*/ 	.short	(.L_15 - .L_14)
.L_14:
        /*002c*/ 	.word	0x00000000
        /*0030*/ 	.short	0x0006
        /*0032*/ 	.short	0x0030
        /*0034*/ 	.byte	0x00, 0xf0, 0x11, 0x00


	//----- nvinfo : EIATTR_KPARAM_INFO
	.align		4
.L_15:
        /*0038*/ 	.byte	0x04, 0x17
        /*003a*/ 	.short	(.L_17 - .L_16)
.L_16:
        /*003c*/ 	.word	0x00000000
        /*0040*/ 	.short	0x0005
        /*0042*/ 	.short	0x0028
        /*0044*/ 	.byte	0x00, 0xf4, 0x21, 0x00


	//----- nvinfo : EIATTR_KPARAM_INFO
	.align		4
.L_17:
        /*0048*/ 	.byte	0x04, 0x17
        /*004a*/ 	.short	(.L_19 - .L_18)
.L_18:
        /*004c*/ 	.word	0x00000000
        /*0050*/ 	.short	0x0004
        /*0052*/ 	.short	0x0020
        /*0054*/ 	.byte	0x00, 0xf4, 0x21, 0x00


	//----- nvinfo : EIATTR_KPARAM_INFO
	.align		4
.L_19:
        /*0058*/ 	.byte	0x04, 0x17
        /*005a*/ 	.short	(.L_21 - .L_20)
.L_20:
        /*005c*/ 	.word	0x00000000
        /*0060*/ 	.short	0x0003
        /*0062*/ 	.short	0x0018
        /*0064*/ 	.byte	0x00, 0xf4, 0x21, 0x00


	//----- nvinfo : EIATTR_KPARAM_INFO
	.align		4
.L_21:
        /*0068*/ 	.byte	0x04, 0x17
        /*006a*/ 	.short	(.L_23 - .L_22)
.L_22:
        /*006c*/ 	.word	0x00000000
        /*0070*/ 	.short	0x0002
        /*0072*/ 	.short	0x0010
        /*0074*/ 	.byte	0x00, 0xf4, 0x21, 0x00


	//----- nvinfo : EIATTR_KPARAM_INFO
	.align		4
.L_23:
        /*0078*/ 	.byte	0x04, 0x17
        /*007a*/ 	.short	(.L_25 - .L_24)
.L_24:
        /*007c*/ 	.word	0x00000000
        /*0080*/ 	.short	0x0001
        /*0082*/ 	.short	0x0008
        /*0084*/ 	.byte	0x00, 0xf4, 0x21, 0x00


	//----- nvinfo : EIATTR_KPARAM_INFO
	.align		4
.L_25:
        /*0088*/ 	.byte	0x04, 0x17
        /*008a*/ 	.short	(.L_27 - .L_26)
.L_26:
        /*008c*/ 	.word	0x00000000
        /*0090*/ 	.short	0x0000
        /*0092*/ 	.short	0x0000
        /*0094*/ 	.byte	0x00, 0xf4, 0x21, 0x00


	//----- nvinfo : EIATTR_SPARSE_MMA_MASK
	.align		4
.L_27:
        /*0098*/ 	.byte	0x03, 0x50
        /*009a*/ 	.short	0x0000


	//----- nvinfo : EIATTR_MAXREG_COUNT
	.align		4
        /*009c*/ 	.byte	0x03, 0x1b
        /*009e*/ 	.short	0x00ff


	//----- nvinfo : EIATTR_COOP_GROUP_MASK_REGIDS
	.align		4
        /*00a0*/ 	.byte	0x04, 0x29
        /*00a2*/ 	.short	(.L_29 - .L_28)


	//   ....[0]....
.L_28:
        /*00a4*/ 	.word	0xffffffff


	//   ....[1]....
        /*00a8*/ 	.word	0xffffffff


	//   ....[2]....
        /*00ac*/ 	.word	0xffffffff


	//----- nvinfo : EIATTR_COOP_GROUP_INSTR_OFFSETS
	.align		4
.L_29:
        /*00b0*/ 	.byte	0x04, 0x28
        /*00b2*/ 	.short	(.L_31 - .L_30)


	//   ....[0]....
.L_30:
        /*00b4*/ 	.word	0x00001240


	//   ....[1]....
        /*00b8*/ 	.word	0x000012e0


	//   ....[2]....
        /*00bc*/ 	.word	0x00001340


	//----- nvinfo : EIATTR_EXIT_INSTR_OFFSETS
	.align		4
.L_31:
        /*00c0*/ 	.byte	0x04, 0x1c
        /*00c2*/ 	.short	(.L_33 - .L_32)


	//   ....[0]....
.L_32:
        /*00c4*/ 	.word	0x00001600


	//----- nvinfo : EIATTR_REQNTID
	.align		4
.L_33:
        /*00c8*/ 	.byte	0x04, 0x10
        /*00ca*/ 	.short	(.L_35 - .L_34)
.L_34:
        /*00cc*/ 	.word	0x00000040
        /*00d0*/ 	.word	0x00000001
        /*00d4*/ 	.word	0x00000001


	//----- nvinfo : EIATTR_CRS_STACK_SIZE
	.align		4
.L_35:
        /*00d8*/ 	.byte	0x04, 0x1e
        /*00da*/ 	.short	(.L_37 - .L_36)
.L_36:
        /*00dc*/ 	.word	0x00000000


	//----- nvinfo : EIATTR_CBANK_PARAM_SIZE
	.align		4
.L_37:
        /*00e0*/ 	.byte	0x03, 0x19
        /*00e2*/ 	.short	0x0040


	//----- nvinfo : EIATTR_PARAM_CBANK
	.align		4
        /*00e4*/ 	.byte	0x04, 0x0a
        /*00e6*/ 	.short	(.L_39 - .L_38)
	.align		4
.L_38:
        /*00e8*/ 	.word	index@(.nv.constant0.triton_red_fused__to_copy_add_div_mul_pow_sum_4)
        /*00ec*/ 	.short	0x0210
        /*00ee*/ 	.short	0x0040


	//----- nvinfo : EIATTR_SW_WAR
	.align		4
.L_39:
        /*00f0*/ 	.byte	0x04, 0x36
        /*00f2*/ 	.short	(.L_41 - .L_40)
.L_40:
        /*00f4*/ 	.word	0x00000008
.L_41:


//--------------------- .nv.callgraph             --------------------------
	.section	.nv.callgraph,"",@"SHT_CUDA_CALLGRAPH"
	.align	4
	.sectionentsize	8
	.align		4
        /*0000*/ 	.word	0x00000000
	.align		4
        /*0004*/ 	.word	0xffffffff
	.align		4
        /*0008*/ 	.word	0x00000000
	.align		4
        /*000c*/ 	.word	0xfffffffe
	.align		4
        /*0010*/ 	.word	0x00000000
	.align		4
        /*0014*/ 	.word	0xfffffffd
	.align		4
        /*0018*/ 	.word	0x00000000
	.align		4
        /*001c*/ 	.word	0xfffffffc


//--------------------- .text.triton_red_fused__to_copy_add_div_mul_pow_sum_4 --------------------------
	.section	.text.triton_red_fused__to_copy_add_div_mul_pow_sum_4,"ax",@progbits
	.align	128
        .global         triton_red_fused__to_copy_add_div_mul_pow_sum_4
        .type           triton_red_fused__to_copy_add_div_mul_pow_sum_4,@function
        .size           triton_red_fused__to_copy_add_div_mul_pow_sum_4,(.L_x_5 - triton_red_fused__to_copy_add_div_mul_pow_sum_4)
        .other          triton_red_fused__to_copy_add_div_mul_pow_sum_4,@"STO_CUDA_ENTRY STV_DEFAULT"
triton_red_fused__to_copy_add_div_mul_pow_sum_4:
.text.triton_red_fused__to_copy_add_div_mul_pow_sum_4:
[----:B------:R-:W0:Y:S02]  /*0000*/  LDC R1, c[0x0][0x28] ;  /* 0x00000a00ff017b82 */ /* 0x000e240000000800 */
[----:B------:R-:W1:Y:S01]  /*0010*/  S2R R0, SR_TID.X ;  /* 0x0000000000007919 */ /* 0x000e620000002100 */
[----:B------:R-:W2:Y:S01]  /*0020*/  S2UR UR4, SR_CTAID.X ;  /* 0x00000000000479c3 */ /* 0x000ea20000002500 */
[----:B------:R-:W-:Y:S01]  /*0030*/  ULDC UR6, c[0x0][0x240] ;  /* 0x0000900000067ab9 */ /* 0x000fe20000000800 */
[----:B------:R-:W-:Y:S01]  /*0040*/  BSSY B0, `(.L_x_0) ;  /* 0x000011d000007945 */ /* 0x000fe20003800000 */
[----:B--2---:R-:W-:Y:S01]  /*0050*/  USHF.L.U32 UR4, UR4, 0x2, URZ ;  /* 0x0000000204047899 */ /* 0x004fe2000800063f */
[----:B-1----:R-:W-:Y:S02]  /*0060*/  SHF.R.U32.HI R2, RZ, 0x3, R0 ;  /* 0x00000003ff027819 */ /* 0x002fe40000011600 */
[----:B------:R-:W-:Y:S02]  /*0070*/  LOP3.LUT R5, R0, 0x7, RZ, 0xc0, !PT ;  /* 0x0000000700057812 */ /* 0x000fe400078ec0ff */
[----:B------:R-:W-:Y:S02]  /*0080*/  SGXT.U32 R2, R2, 0x2 ;  /* 0x000000020202781a */ /* 0x000fe40000000000 */
[----:B------:R-:W-:-:S02]  /*0090*/  SHF.L.U32 R3, R5, 0x1, RZ ;  /* 0x0000000105037819 */ /* 0x000fc400000006ff */
[----:B------:R-:W-:Y:S01]  /*00a0*/  LOP3.LUT R2, R2, UR4, RZ, 0xfc, !PT ;  /* 0x0000000402027c12 */ /* 0x000fe2000f8efcff */
[----:B------:R-:W-:-:S03]  /*00b0*/  ULDC.64 UR4, c[0x0][0x208] ;  /* 0x0000820000047ab9 */ /* 0x000fc60000000a00 */
[C---:B------:R-:W-:Y:S02]  /*00c0*/  ISETP.GE.AND P1, PT, R2.reuse, UR6, PT ;  /* 0x0000000602007c0c */ /* 0x040fe4000bf26270 */
[----:B------:R-:W-:-:S11]  /*00d0*/  LEA R4, R2, R5, 0xc ;  /* 0x0000000502047211 */ /* 0x000fd600078e60ff */
[----:B------:R-:W-:Y:S01]  /*00e0*/  @P1 MOV R7, RZ ;  /* 0x000000ff00071202 */ /* 0x000fe20000000f00 */
[----:B------:R-:W-:Y:S06]  /*00f0*/  @P1 BRA `(.L_x_1) ;  /* 0x0000001000441947 */ /* 0x000fec0003800000 */
[----:B------:R-:W1:Y:S01]  /*0100*/  LDC.64 R10, c[0x0][0x218] ;  /* 0x00008600ff0a7b82 */ /* 0x000e620000000a00 */
[----:B------:R-:W-:Y:S01]  /*0110*/  ULDC.64 UR8, c[0x0][0x228] ;  /* 0x00008a0000087ab9 */ /* 0x000fe20000000a00 */
[----:B------:R-:W-:Y:S01]  /*0120*/  HFMA2.MMA R7, -RZ, RZ, 0, 0 ;  /* 0x00000000ff077435 */ /* 0x000fe200000001ff */
[----:B------:R-:W-:Y:S02]  /*0130*/  IADD3 R9, P0, R3, UR8, RZ ;  /* 0x0000000803097c10 */ /* 0x000fe4000ff1e0ff */
[----:B------:R-:W-:Y:S02]  /*0140*/  MOV R5, 0xfffffff8 ;  /* 0xfffffff800057802 */ /* 0x000fe40000000f00 */
[----:B------:R-:W-:Y:S01]  /*0150*/  IADD3.X R18, RZ, UR9, RZ, P0, !PT ;  /* 0x00000009ff127c10 */ /* 0x000fe200087fe4ff */
[----:B------:R-:W2:Y:S01]  /*0160*/  LDC.64 R12, c[0x0][0x220] ;  /* 0x00008800ff0c7b82 */ /* 0x000ea20000000a00 */
[----:B------:R-:W-:-:S07]  /*0170*/  MOV R6, 0xffffffff ;  /* 0xffffffff00067802 */ /* 0x000fce0000000f00 */
[----:B------:R-:W3:Y:S02]  /*0180*/  LDC.64 R14, c[0x0][0x230] ;  /* 0x00008c00ff0e7b82 */ /* 0x000ee40000000a00 */
.L_x_2:
[----:B------:R-:W-:-:S04]  /*0190*/  IADD3 R19, R5, 0x8, RZ ;  /* 0x0000000805137810 */ /* 0x000fc80007ffe0ff */
[----:B------:R-:W-:-:S05]  /*01a0*/  LOP3.LUT R19, R4, R19, RZ, 0xfc, !PT ;  /* 0x0000001304137212 */ /* 0x000fca00078efcff */
[----:B--2---:R-:W-:-:S04]  /*01b0*/  IMAD.WIDE R16, R19, 0x2, R12 ;  /* 0x0000000213107825 */ /* 0x004fc800078e020c */
[C---:B-1----:R-:W-:Y:S01]  /*01c0*/  IMAD.WIDE R22, R19.reuse, 0x2, R10 ;  /* 0x0000000213167825 */ /* 0x042fe200078e020a */
[----:B------:R1:W2:Y:S04]  /*01d0*/  LDG.E.EL.U16 R24, desc[UR4][R16.64] ;  /* 0x0000000410187981 */ /* 0x0002a8000c2e1500 */
[----:B------:R-:W4:Y:S01]  /*01e0*/  LDG.E.EL.U16 R25, desc[UR4][R22.64] ;  /* 0x0000000416197981 */ /* 0x000f22000c2e1500 */
[----:B-1----:R-:W-:Y:S02]  /*01f0*/  MOV R16, R9 ;  /* 0x0000000900107202 */ /* 0x002fe40000000f00 */
[----:B------:R-:W-:Y:S01]  /*0200*/  MOV R17, R18 ;  /* 0x0000001200117202 */ /* 0x000fe20000000f00 */
[----:B---3--:R-:W-:-:S04]  /*0210*/  IMAD.WIDE R18, R19, 0x2, R14 ;  /* 0x0000000213127825 */ /* 0x008fc800078e020e */
[----:B------:R-:W3:Y:S04]  /*0220*/  LDG.E.EL.U16 R8, desc[UR4][R16.64] ;  /* 0x0000000410087981 */ /* 0x000ee8000c2e1500 */
[----:B------:R1:W5:Y:S01]  /*0230*/  LDG.E.EL.U16 R9, desc[UR4][R18.64] ;  /* 0x0000000412097981 */ /* 0x000362000c2e1500 */
[----:B------:R-:W-:Y:S02]  /*0240*/  IADD3 R29, R5, 0x10, RZ ;  /* 0x00000010051d7810 */ /* 0x000fe40007ffe0ff */
[----:B------:R-:W-:Y:S01]  /*0250*/  IADD3 R28, R5, 0x18, RZ ;  /* 0x00000018051c7810 */ /* 0x000fe20007ffe0ff */
[----:B------:R-:W5:Y:S01]  /*0260*/  LDG.E.EL.U16 R27, desc[UR4][R16.64+0x10] ;  /* 0x00001004101b7981 */ /* 0x000f62000c2e1500 */
[----:B------:R-:W-:-:S05]  /*0270*/  LOP3.LUT R29, R4, R29, RZ, 0xfc, !PT ;  /* 0x0000001d041d7212 */ /* 0x000fca00078efcff */
[----:B------:R-:W-:-:S04]  /*0280*/  IMAD.WIDE R20, R29, 0x2, R12 ;  /* 0x000000021d147825 */ /* 0x000fc800078e020c */
[C---:B-1----:R-:W-:Y:S02]  /*0290*/  IMAD.WIDE R18, R29.reuse, 0x2, R10 ;  /* 0x000000021d127825 */ /* 0x042fe400078e020a */
[----:B------:R-:W5:Y:S02]  /*02a0*/  LDG.E.EL.U16 R20, desc[UR4][R20.64] ;  /* 0x0000000414147981 */ /* 0x000f64000c2e1500 */
[----:B------:R-:W-:Y:S02]  /*02b0*/  IMAD.WIDE R22, R29, 0x2, R14 ;  /* 0x000000021d167825 */ /* 0x000fe400078e020e */
[----:B------:R2:W5:Y:S01]  /*02c0*/  LDG.E.EL.U16 R26, desc[UR4][R18.64] ;  /* 0x00000004121a7981 */ /* 0x000562000c2e1500 */
[----:B------:R-:W-:-:S03]  /*02d0*/  LOP3.LUT R29, R4, R28, RZ, 0xfc, !PT ;  /* 0x0000001c041d7212 */ /* 0x000fc600078efcff */
[----:B------:R1:W5:Y:S01]  /*02e0*/  LDG.E.EL.U16 R22, desc[UR4][R22.64] ;  /* 0x0000000416167981 */ /* 0x000362000c2e1500 */
[----:B--2---:R-:W-:Y:S02]  /*02f0*/  HADD2.F32 R19, -RZ, R24.H0_H0 ;  /* 0x20000018ff137230 */ /* 0x004fe40000004100 */
[----:B----4-:R-:W-:Y:S02]  /*0300*/  HADD2.F32 R28, -RZ, R25.H0_H0 ;  /* 0x20000019ff1c7230 */ /* 0x010fe40000004100 */
[----:B------:R-:W-:-:S04]  /*0310*/  IMAD.WIDE R24, R29, 0x2, R10 ;  /* 0x000000021d187825 */ /* 0x000fc800078e020a */
[----:B------:R-:W-:Y:S01]  /*0320*/  FADD R28, R28, R19 ;  /* 0x000000131c1c7221 */ /* 0x000fe20000000000 */
[----:B------:R-:W-:Y:S01]  /*0330*/  IMAD.WIDE R18, R29, 0x2, R12 ;  /* 0x000000021d127825 */ /* 0x000fe200078e020c */
[----:B------:R-:W2:Y:S04]  /*0340*/  LDG.E.EL.U16 R24, desc[UR4][R24.64] ;  /* 0x0000000418187981 */ /* 0x000ea8000c2e1500 */
[----:B------:R-:W4:Y:S01]  /*0350*/  LDG.E.EL.U16 R21, desc[UR4][R18.64] ;  /* 0x0000000412157981 */ /* 0x000f22000c2e1500 */
[----:B---3--:R-:W-:-:S05]  /*0360*/  HADD2.F32 R8, -RZ, R8.H0_H0 ;  /* 0x20000008ff087230 */ /* 0x008fca0000004100 */
[----:B------:R-:W-:Y:S01]  /*0370*/  FMUL R28, R8, R28 ;  /* 0x0000001c081c7220 */ /* 0x000fe20000400000 */
[----:B-----5:R-:W-:-:S05]  /*0380*/  HADD2.F32 R8, -RZ, R9.H0_H0 ;  /* 0x20000009ff087230 */ /* 0x020fca0000004100 */
[----:B01----:R-:W-:Y:S01]  /*0390*/  FFMA R23, R8, R28, R7 ;  /* 0x0000001c08177223 */ /* 0x003fe20000000007 */
[----:B------:R-:W-:Y:S01]  /*03a0*/  IMAD.WIDE R8, R29, 0x2, R14 ;  /* 0x000000021d087825 */ /* 0x000fe200078e020e */
[----:B------:R-:W3:Y:S04]  /*03b0*/  LDG.E.EL.U16 R7, desc[UR4][R16.64+0x20] ;  /* 0x0000200410077981 */ /* 0x000ee8000c2e1500 */
[----:B------:R0:W5:Y:S01]  /*03c0*/  LDG.E.EL.U16 R25, desc[UR4][R8.64] ;  /* 0x0000000408197981 */ /* 0x000162000c2e1500 */
[----:B------:R-:W-:-:S04]  /*03d0*/  IADD3 R29, R5, 0x20, RZ ;  /* 0x00000020051d7810 */ /* 0x000fc80007ffe0ff */
[----:B0-----:R-:W-:-:S05]  /*03e0*/  LOP3.LUT R9, R4, R29, RZ, 0xfc, !PT ;  /* 0x0000001d04097212 */ /* 0x001fca00078efcff */
[----:B------:R-:W-:-:S06]  /*03f0*/  IMAD.WIDE R28, R9, 0x2, R10 ;  /* 0x00000002091c7825 */ /* 0x000fcc00078e020a */
[----:B------:R0:W5:Y:S01]  /*0400*/  LDG.E.EL.U16 R28, desc[UR4][R28.64] ;  /* 0x000000041c1c7981 */ /* 0x000162000c2e1500 */
[----:B------:R-:W-:Y:S02]  /*0410*/  HADD2.F32 R26, -RZ, R26.H0_H0 ;  /* 0x2000001aff1a7230 */ /* 0x000fe40000004100 */
[----:B------:R-:W-:Y:S02]  /*0420*/  HADD2.F32 R19, -RZ, R20.H0_H0 ;  /* 0x20000014ff137230 */ /* 0x000fe40000004100 */
[----:B------:R-:W-:-:S03]  /*0430*/  HADD2.F32 R27, -RZ, R27.H0_H0 ;  /* 0x2000001bff1b7230 */ /* 0x000fc60000004100 */
[----:B------:R-:W-:Y:S01]  /*0440*/  FADD R26, R26, R19 ;  /* 0x000000131a1a7221 */ /* 0x000fe20000000000 */
[----:B------:R-:W-:-:S04]  /*0450*/  IMAD.WIDE R18, R9, 0x2, R12 ;  /* 0x0000000209127825 */ /* 0x000fc800078e020c */
[----:B------:R-:W-:Y:S01]  /*0460*/  FMUL R27, R27, R26 ;  /* 0x0000001a1b1b7220 */ /* 0x000fe20000400000 */
[----:B------:R-:W-:Y:S01]  /*0470*/  HADD2.F32 R22, -RZ, R22.H0_H0 ;  /* 0x20000016ff167230 */ /* 0x000fe20000004100 */
[----:B------:R1:W5:Y:S01]  /*0480*/  LDG.E.EL.U16 R20, desc[UR4][R18.64] ;  /* 0x0000000412147981 */ /* 0x000362000c2e1500 */
[----:B------:R-:W-:-:S04]  /*0490*/  IMAD.WIDE R8, R9, 0x2, R14 ;  /* 0x0000000209087825 */ /* 0x000fc800078e020e */
[----:B------:R-:W-:Y:S01]  /*04a0*/  FFMA R27, R22, R27, R23 ;  /* 0x0000001b161b7223 */ /* 0x000fe20000000017 */
[----:B------:R-:W-:Y:S01]  /*04b0*/  IADD3 R23, R5, 0x28, RZ ;  /* 0x0000002805177810 */ /* 0x000fe20007ffe0ff */
[----:B------:R-:W5:Y:S03]  /*04c0*/  LDG.E.EL.U16 R26, desc[UR4][R16.64+0x30] ;  /* 0x00003004101a7981 */ /* 0x000f66000c2e1500 */
[----:B0-----:R-:W-:Y:S01]  /*04d0*/  LOP3.LUT R29, R4, R23, RZ, 0xfc, !PT ;  /* 0x00000017041d7212 */ /* 0x001fe200078efcff */
[----:B------:R0:W5:Y:S04]  /*04e0*/  LDG.E.EL.U16 R8, desc[UR4][R8.64] ;  /* 0x0000000408087981 */ /* 0x000168000c2e1500 */
[----:B------:R-:W-:-:S04]  /*04f0*/  IMAD.WIDE R22, R29, 0x2, R10 ;  /* 0x000000021d167825 */ /* 0x000fc800078e020a */
[----:B-1----:R-:W-:Y:S02]  /*0500*/  IMAD.WIDE R18, R29, 0x2, R12 ;  /* 0x000000021d127825 */ /* 0x002fe400078e020c */
[----:B------:R1:W5:Y:S01]  /*0510*/  LDG.E.EL.U16 R22, desc[UR4][R22.64] ;  /* 0x0000000416167981 */ /* 0x000362000c2e1500 */
[----:B0-----:R-:W-:-:S04]  /*0520*/  IADD3 R9, R5, 0x30, RZ ;  /* 0x0000003005097810 */ /* 0x001fc80007ffe0ff */
[----:B------:R-:W-:Y:S01]  /*0530*/  LOP3.LUT R9, R4, R9, RZ, 0xfc, !PT ;  /* 0x0000000904097212 */ /* 0x000fe200078efcff */
[----:B--2---:R-:W-:Y:S02]  /*0540*/  HADD2.F32 R24, -RZ, R24.H0_H0 ;  /* 0x20000018ff187230 */ /* 0x004fe40000004100 */
[----:B----4-:R-:W-:-:S05]  /*0550*/  HADD2.F32 R21, -RZ, R21.H0_H0 ;  /* 0x20000015ff157230 */ /* 0x010fca0000004100 */
[----:B------:R-:W-:Y:S02]  /*0560*/  FADD R24, R24, R21 ;  /* 0x0000001518187221 */ /* 0x000fe40000000000 */
[----:B------:R0:W2:Y:S01]  /*0570*/  LDG.E.EL.U16 R21, desc[UR4][R18.64] ;  /* 0x0000000412157981 */ /* 0x0000a2000c2e1500 */
[----:B---3--:R-:W-:-:S05]  /*0580*/  HADD2.F32 R7, -RZ, R7.H0_H0 ;  /* 0x20000007ff077230 */ /* 0x008fca0000004100 */
[----:B------:R-:W-:Y:S01]  /*0590*/  FMUL R7, R7, R24 ;  /* 0x0000001807077220 */ /* 0x000fe20000400000 */
[----:B-----5:R-:W-:-:S05]  /*05a0*/  HADD2.F32 R24, -RZ, R25.H0_H0 ;  /* 0x20000019ff187230 */ /* 0x020fca0000004100 */
[----:B------:R-:W-:Y:S01]  /*05b0*/  FFMA R27, R24, R7, R27 ;  /* 0x00000007181b7223 */ /* 0x000fe2000000001b */
[----:B------:R-:W-:Y:S01]  /*05c0*/  IMAD.WIDE R24, R29, 0x2, R14 ;  /* 0x000000021d187825 */ /* 0x000fe200078e020e */
[----:B------:R-:W3:Y:S05]  /*05d0*/  LDG.E.EL.U16 R7, desc[UR4][R16.64+0x40] ;  /* 0x0000400410077981 */ /* 0x000eea000c2e1500 */
[----:B------:R-:W4:Y:S01]  /*05e0*/  LDG.E.EL.U16 R24, desc[UR4][R24.64] ;  /* 0x0000000418187981 */ /* 0x000f22000c2e1500 */
[----:B-1----:R-:W-:Y:S02]  /*05f0*/  HADD2.F32 R23, -RZ, R28.H0_H0 ;  /* 0x2000001cff177230 */ /* 0x002fe40000004100 */
[----:B------:R-:W-:Y:S01]  /*0600*/  IMAD.WIDE R28, R9, 0x2, R10 ;  /* 0x00000002091c7825 */ /* 0x000fe200078e020a */
[----:B------:R-:W5:Y:S05]  /*0610*/  LDG.E.EL.U16 R25, desc[UR4][R16.64+0x50] ;  /* 0x0000500410197981 */ /* 0x000f6a000c2e1500 */
[----:B------:R1:W5:Y:S01]  /*0620*/  LDG.E.EL.U16 R28, desc[UR4][R28.64] ;  /* 0x000000041c1c7981 */ /* 0x000362000c2e1500 */
[----:B------:R-:W-:-:S05]  /*0630*/  HADD2.F32 R20, -RZ, R20.H0_H0 ;  /* 0x20000014ff147230 */ /* 0x000fca0000004100 */
[----:B------:R-:W-:Y:S01]  /*0640*/  FADD R23, R23, R20 ;  /* 0x0000001417177221 */ /* 0x000fe20000000000 */
[----:B------:R-:W-:Y:S02]  /*0650*/  HADD2.F32 R26, -RZ, R26.H0_H0 ;  /* 0x2000001aff1a7230 */ /* 0x000fe40000004100 */
[----:B0-----:R-:W-:-:S04]  /*0660*/  IMAD.WIDE R18, R9, 0x2, R12 ;  /* 0x0000000209127825 */ /* 0x001fc800078e020c */
[----:B------:R-:W-:Y:S01]  /*0670*/  FMUL R23, R26, R23 ;  /* 0x000000171a177220 */ /* 0x000fe20000400000 */
[----:B------:R-:W-:Y:S01]  /*0680*/  HADD2.F32 R8, -RZ, R8.H0_H0 ;  /* 0x20000008ff087230 */ /* 0x000fe20000004100 */
[----:B------:R2:W5:Y:S04]  /*0690*/  LDG.E.EL.U16 R20, desc[UR4][R18.64] ;  /* 0x0000000412147981 */ /* 0x000568000c2e1500 */
[----:B------:R-:W-:Y:S01]  /*06a0*/  FFMA R27, R8, R23, R27 ;  /* 0x00000017081b7223 */ /* 0x000fe2000000001b */
[----:B------:R-:W-:Y:S01]  /*06b0*/  IADD3 R23, R5, 0x38, RZ ;  /* 0x0000003805177810 */ /* 0x000fe20007ffe0ff */
[----:B------:R-:W-:-:S03]  /*06c0*/  IMAD.WIDE R8, R9, 0x2, R14 ;  /* 0x0000000209087825 */ /* 0x000fc600078e020e */
[----:B------:R-:W-:Y:S01]  /*06d0*/  LOP3.LUT R26, R4, R23, RZ, 0xfc, !PT ;  /* 0x00000017041a7212 */ /* 0x000fe200078efcff */
[----:B-1----:R-:W-:Y:S02]  /*06e0*/  HADD2.F32 R29, -RZ, R22.H0_H0 ;  /* 0x20000016ff1d7230 */ /* 0x002fe40000004100 */
[----:B------:R0:W5:Y:S02]  /*06f0*/  LDG.E.EL.U16 R8, desc[UR4][R8.64] ;  /* 0x0000000408087981 */ /* 0x000164000c2e1500 */
[----:B------:R-:W-:-:S06]  /*0700*/  IMAD.WIDE R22, R26, 0x2, R10 ;  /* 0x000000021a167825 */ /* 0x000fcc00078e020a */
[----:B------:R-:W5:Y:S01]  /*0710*/  LDG.E.EL.U16 R22, desc[UR4][R22.64] ;  /* 0x0000000416167981 */ /* 0x000f62000c2e1500 */
[----:B--2---:R-:W-:-:S05]  /*0720*/  HADD2.F32 R18, -RZ, R21.H0_H0 ;  /* 0x20000015ff127230 */ /* 0x004fca0000004100 */
[----:B------:R-:W-:Y:S01]  /*0730*/  FADD R29, R29, R18 ;  /* 0x000000121d1d7221 */ /* 0x000fe20000000000 */
[----:B------:R-:W-:-:S05]  /*0740*/  IMAD.WIDE R18, R26, 0x2, R12 ;  /* 0x000000021a127825 */ /* 0x000fca00078e020c */
[----:B------:R1:W2:Y:S01]  /*0750*/  LDG.E.EL.U16 R21, desc[UR4][R18.64] ;  /* 0x0000000412157981 */ /* 0x0002a2000c2e1500 */
[----:B---3--:R-:W-:Y:S02]  /*0760*/  HADD2.F32 R7, -RZ, R7.H0_H0 ;  /* 0x20000007ff077230 */ /* 0x008fe40000004100 */
[----:B----4-:R-:W-:-:S03]  /*0770*/  HADD2.F32 R24, -RZ, R24.H0_H0 ;  /* 0x20000018ff187230 */ /* 0x010fc60000004100 */
[----:B------:R-:W-:Y:S01]  /*0780*/  FMUL R7, R7, R29 ;  /* 0x0000001d07077220 */ /* 0x000fe20000400000 */
[----:B------:R-:W-:-:S03]  /*0790*/  IADD3 R29, R5, 0x40, RZ ;  /* 0x00000040051d7810 */ /* 0x000fc60007ffe0ff */
[----:B0-----:R-:W-:Y:S01]  /*07a0*/  FFMA R9, R24, R7, R27 ;  /* 0x0000000718097223 */ /* 0x001fe2000000001b */
[----:B------:R-:W-:Y:S01]  /*07b0*/  IMAD.WIDE R26, R26, 0x2, R14 ;  /* 0x000000021a1a7825 */ /* 0x000fe200078e020e */
[----:B------:R-:W3:Y:S01]  /*07c0*/  LDG.E.EL.U16 R7, desc[UR4][R16.64+0x60] ;  /* 0x0000600410077981 */ /* 0x000ee2000c2e1500 */
[----:B------:R-:W-:-:S04]  /*07d0*/  LOP3.LUT R24, R4, R29, RZ, 0xfc, !PT ;  /* 0x0000001d04187212 */ /* 0x000fc800078efcff */
[----:B------:R0:W4:Y:S01]  /*07e0*/  LDG.E.EL.U16 R26, desc[UR4][R26.64] ;  /* 0x000000041a1a7981 */ /* 0x000122000c2e1500 */
[----:B-1----:R-:W-:-:S04]  /*07f0*/  IMAD.WIDE R18, R24, 0x2, R12 ;  /* 0x0000000218127825 */ /* 0x002fc800078e020c */
[----:B-----5:R-:W-:Y:S02]  /*0800*/  HADD2.F32 R23, -RZ, R28.H0_H0 ;  /* 0x2000001cff177230 */ /* 0x020fe40000004100 */
[----:B------:R-:W-:Y:S01]  /*0810*/  IMAD.WIDE R28, R24, 0x2, R10 ;  /* 0x00000002181c7825 */ /* 0x000fe200078e020a */
[----:B------:R-:W5:Y:S05]  /*0820*/  LDG.E.EL.U16 R18, desc[UR4][R18.64] ;  /* 0x0000000412127981 */ /* 0x000f6a000c2e1500 */
[----:B------:R-:W5:Y:S01]  /*0830*/  LDG.E.EL.U16 R28, desc[UR4][R28.64] ;  /* 0x000000041c1c7981 */ /* 0x000f62000c2e1500 */
[----:B------:R-:W-:Y:S01]  /*0840*/  HADD2.F32 R25, -RZ, R25.H0_H0 ;  /* 0x20000019ff197230 */ /* 0x000fe20000004100 */
[----:B0-----:R-:W-:-:S02]  /*0850*/  IADD3 R27, R5, 0x48, RZ ;  /* 0x00000048051b7810 */ /* 0x001fc40007ffe0ff */
[----:B------:R-:W5:Y:S01]  /*0860*/  LDG.E.EL.U16 R19, desc[UR4][R16.64+0x70] ;  /* 0x0000700410137981 */ /* 0x000f62000c2e1500 */
[----:B------:R-:W-:Y:S01]  /*0870*/  HADD2.F32 R20, -RZ, R20.H0_H0 ;  /* 0x20000014ff147230 */ /* 0x000fe20000004100 */
[----:B------:R-:W-:-:S04]  /*0880*/  LOP3.LUT R27, R4, R27, RZ, 0xfc, !PT ;  /* 0x0000001b041b7212 */ /* 0x000fc800078efcff */
[----:B------:R-:W-:-:S04]  /*0890*/  FADD R20, R23, R20 ;  /* 0x0000001417147221 */ /* 0x000fc80000000000 */
[----:B------:R-:W-:Y:S01]  /*08a0*/  FMUL R20, R25, R20 ;  /* 0x0000001419147220 */ /* 0x000fe20000400000 */
[----:B------:R-:W-:-:S05]  /*08b0*/  HADD2.F32 R8, -RZ, R8.H0_H0 ;  /* 0x20000008ff087230 */ /* 0x000fca0000004100 */
[----:B------:R-:W-:Y:S01]  /*08c0*/  FFMA R23, R8, R20, R9 ;  /* 0x0000001408177223 */ /* 0x000fe20000000009 */
[----:B------:R-:W-:-:S04]  /*08d0*/  IMAD.WIDE R8, R27, 0x2, R10 ;  /* 0x000000021b087825 */ /* 0x000fc800078e020a */
[----:B------:R-:W-:Y:S02]  /*08e0*/  HADD2.F32 R22, -RZ, R22.H0_H0 ;  /* 0x20000016ff167230 */ /* 0x000fe40000004100 */
[----:B------:R-:W-:Y:S01]  /*08f0*/  IMAD.WIDE R24, R24, 0x2, R14 ;  /* 0x0000000218187825 */ /* 0x000fe200078e020e */
[----:B------:R3:W5:Y:S05]  /*0900*/  LDG.E.EL.U16 R8, desc[UR4][R8.64] ;  /* 0x0000000408087981 */ /* 0x00076a000c2e1500 */
[----:B------:R-:W5:Y:S01]  /*0910*/  LDG.E.EL.U16 R24, desc[UR4][R24.64] ;  /* 0x0000000418187981 */ /* 0x000f62000c2e1500 */
[----:B--2---:R-:W-:-:S05]  /*0920*/  HADD2.F32 R21, -RZ, R21.H0_H0 ;  /* 0x20000015ff157230 */ /* 0x004fca0000004100 */
[----:B------:R-:W-:Y:S01]  /*0930*/  FADD R22, R22, R21 ;  /* 0x0000001516167221 */ /* 0x000fe20000000000 */
[----:B------:R-:W-:-:S05]  /*0940*/  IMAD.WIDE R20, R27, 0x2, R12 ;  /* 0x000000021b147825 */ /* 0x000fca00078e020c */
[----:B------:R5:W2:Y:S01]  /*0950*/  LDG.E.EL.U16 R29, desc[UR4][R20.64] ;  /* 0x00000004141d7981 */ /* 0x000aa2000c2e1500 */
[----:B---3--:R-:W-:-:S03]  /*0960*/  HADD2.F32 R9, -RZ, R7.H0_H0 ;  /* 0x20000007ff097230 */ /* 0x008fc60000004100 */
[----:B------:R-:W3:Y:S01]  /*0970*/  LDG.E.EL.U16 R7, desc[UR4][R16.64+0x80] ;  /* 0x0000800410077981 */ /* 0x000ee2000c2e1500 */
[----:B----4-:R-:W-:Y:S02]  /*0980*/  HADD2.F32 R26, -RZ, R26.H0_H0 ;  /* 0x2000001aff1a7230 */ /* 0x010fe40000004100 */
[----:B------:R-:W-:-:S04]  /*0990*/  FMUL R22, R9, R22 ;  /* 0x0000001609167220 */ /* 0x000fc80000400000 */
[----:B------:R-:W-:Y:S01]  /*09a0*/  FFMA R9, R26, R22, R23 ;  /* 0x000000161a097223 */ /* 0x000fe20000000017 */
[----:B------:R-:W-:Y:S01]  /*09b0*/  IMAD.WIDE R22, R27, 0x2, R14 ;  /* 0x000000021b167825 */ /* 0x000fe200078e020e */
[----:B------:R-:W-:-:S03]  /*09c0*/  IADD3 R26, R5, 0x50, RZ ;  /* 0x00000050051a7810 */ /* 0x000fc60007ffe0ff */
[----:B-----5:R-:W-:Y:S01]  /*09d0*/  HADD2.F32 R21, -RZ, R18.H0_H0 ;  /* 0x20000012ff157230 */ /* 0x020fe20000004100 */
[----:B------:R-:W-:Y:S01]  /*09e0*/  LOP3.LUT R25, R4, R26, RZ, 0xfc, !PT ;  /* 0x0000001a04197212 */ /* 0x000fe200078efcff */
[----:B------:R0:W4:Y:S01]  /*09f0*/  LDG.E.EL.U16 R22, desc[UR4][R22.64] ;  /* 0x0000000416167981 */ /* 0x000122000c2e1500 */
[----:B------:R-:W-:-:S03]  /*0a00*/  HADD2.F32 R28, -RZ, R28.H0_H0 ;  /* 0x2000001cff1c7230 */ /* 0x000fc60000004100 */
[----:B------:R-:W-:-:S04]  /*0a10*/  IMAD.WIDE R26, R25, 0x2, R10 ;  /* 0x00000002191a7825 */ /* 0x000fc800078e020a */
[----:B------:R-:W-:Y:S01]  /*0a20*/  FADD R18, R28, R21 ;  /* 0x000000151c127221 */ /* 0x000fe20000000000 */
[----:B------:R-:W-:Y:S01]  /*0a30*/  IMAD.WIDE R20, R25, 0x2, R12 ;  /* 0x0000000219147825 */ /* 0x000fe200078e020c */
[----:B------:R-:W5:Y:S05]  /*0a40*/  LDG.E.EL.U16 R26, desc[UR4][R26.64] ;  /* 0x000000041a1a7981 */ /* 0x000f6a000c2e1500 */
[----:B------:R1:W5:Y:S01]  /*0a50*/  LDG.E.EL.U16 R20, desc[UR4][R20.64] ;  /* 0x0000000414147981 */ /* 0x000362000c2e1500 */
[----:B------:R-:W-:-:S05]  /*0a60*/  HADD2.F32 R19, -RZ, R19.H0_H0 ;  /* 0x20000013ff137230 */ /* 0x000fca0000004100 */
[----:B------:R-:W-:Y:S01]  /*0a70*/  FMUL R18, R19, R18 ;  /* 0x0000001213127220 */ /* 0x000fe20000400000 */
[----:B------:R-:W-:Y:S01]  /*0a80*/  IADD3 R19, R5, 0x58, RZ ;  /* 0x0000005805137810 */ /* 0x000fe20007ffe0ff */
[----:B------:R-:W5:Y:S03]  /*0a90*/  LDG.E.EL.U16 R27, desc[UR4][R16.64+0xa0] ;  /* 0x0000a004101b7981 */ /* 0x000f66000c2e1500 */
[----:B0-----:R-:W-:Y:S01]  /*0aa0*/  LOP3.LUT R23, R4, R19, RZ, 0xfc, !PT ;  /* 0x0000001304177212 */ /* 0x001fe200078efcff */
[----:B------:R-:W-:Y:S02]  /*0ab0*/  HADD2.F32 R8, -RZ, R8.H0_H0 ;  /* 0x20000008ff087230 */ /* 0x000fe40000004100 */
[----:B------:R-:W-:-:S05]  /*0ac0*/  HADD2.F32 R24, -RZ, R24.H0_H0 ;  /* 0x20000018ff187230 */ /* 0x000fca0000004100 */
[----:B------:R-:W-:Y:S01]  /*0ad0*/  FFMA R28, R24, R18, R9 ;  /* 0x00000012181c7223 */ /* 0x000fe20000000009 */
[----:B------:R-:W-:-:S06]  /*0ae0*/  IMAD.WIDE R24, R25, 0x2, R14 ;  /* 0x0000000219187825 */ /* 0x000fcc00078e020e */
[----:B------:R-:W5:Y:S01]  /*0af0*/  LDG.E.EL.U16 R24, desc[UR4][R24.64] ;  /* 0x0000000418187981 */ /* 0x000f62000c2e1500 */
[----:B--2---:R-:W-:-:S05]  /*0b00*/  HADD2.F32 R29, -RZ, R29.H0_H0 ;  /* 0x2000001dff1d7230 */ /* 0x004fca0000004100 */
[----:B------:R-:W-:Y:S01]  /*0b10*/  FADD R18, R8, R29 ;  /* 0x0000001d08127221 */ /* 0x000fe20000000000 */
[----:B------:R-:W-:-:S04]  /*0b20*/  IMAD.WIDE R8, R23, 0x2, R10 ;  /* 0x0000000217087825 */ /* 0x000fc800078e020a */
[----:B---3--:R-:W-:Y:S02]  /*0b30*/  HADD2.F32 R7, -RZ, R7.H0_H0 ;  /* 0x20000007ff077230 */ /* 0x008fe40000004100 */
[----:B------:R0:W2:Y:S03]  /*0b40*/  LDG.E.EL.U16 R8, desc[UR4][R8.64] ;  /* 0x0000000408087981 */ /* 0x0000a6000c2e1500 */
[----:B-1----:R-:W-:Y:S01]  /*0b50*/  FMUL R21, R7, R18 ;  /* 0x0000001207157220 */ /* 0x002fe20000400000 */
[----:B------:R-:W-:Y:S01]  /*0b60*/  IMAD.WIDE R18, R23, 0x2, R12 ;  /* 0x0000000217127825 */ /* 0x000fe200078e020c */
[----:B------:R-:W3:Y:S05]  /*0b70*/  LDG.E.EL.U16 R7, desc[UR4][R16.64+0x90] ;  /* 0x0000900410077981 */ /* 0x000eea000c2e1500 */
[----:B------:R1:W3:Y:S01]  /*0b80*/  LDG.E.EL.U16 R18, desc[UR4][R18.64] ;  /* 0x0000000412127981 */ /* 0x0002e2000c2e1500 */
[----:B----4-:R-:W-:-:S05]  /*0b90*/  HADD2.F32 R29, -RZ, R22.H0_H0 ;  /* 0x20000016ff1d7230 */ /* 0x010fca0000004100 */
[----:B0-----:R-:W-:Y:S01]  /*0ba0*/  FFMA R9, R29, R21, R28 ;  /* 0x000000151d097223 */ /* 0x001fe2000000001c */
[----:B------:R-:W-:Y:S01]  /*0bb0*/  IADD3 R21, R5, 0x60, RZ ;  /* 0x0000006005157810 */ /* 0x000fe20007ffe0ff */
[----:B------:R-:W-:-:S03]  /*0bc0*/  IMAD.WIDE R22, R23, 0x2, R14 ;  /* 0x0000000217167825 */ /* 0x000fc600078e020e */
[----:B-1----:R-:W-:Y:S01]  /*0bd0*/  LOP3.LUT R19, R4, R21, RZ, 0xfc, !PT ;  /* 0x0000001504137212 */ /* 0x002fe200078efcff */
[----:B-----5:R-:W-:Y:S02]  /*0be0*/  HADD2.F32 R26, -RZ, R26.H0_H0 ;  /* 0x2000001aff1a7230 */ /* 0x020fe40000004100 */
[----:B------:R0:W4:Y:S01]  /*0bf0*/  LDG.E.EL.U16 R22, desc[UR4][R22.64] ;  /* 0x0000000416167981 */ /* 0x000122000c2e1500 */
[----:B------:R-:W-:Y:S02]  /*0c00*/  HADD2.F32 R21, -RZ, R20.H0_H0 ;  /* 0x20000014ff157230 */ /* 0x000fe40000004100 */
[----:B------:R-:W-:-:S04]  /*0c10*/  IMAD.WIDE R28, R19, 0x2, R10 ;  /* 0x00000002131c7825 */ /* 0x000fc800078e020a */
[----:B------:R-:W-:Y:S01]  /*0c20*/  FADD R26, R26, R21 ;  /* 0x000000151a1a7221 */ /* 0x000fe20000000000 */
[----:B------:R-:W-:Y:S01]  /*0c30*/  IMAD.WIDE R20, R19, 0x2, R12 ;  /* 0x0000000213147825 */ /* 0x000fe200078e020c */
[----:B------:R-:W5:Y:S04]  /*0c40*/  LDG.E.EL.U16 R28, desc[UR4][R28.64] ;  /* 0x000000041c1c7981 */ /* 0x000f68000c2e1500 */
[----:B------:R1:W5:Y:S01]  /*0c50*/  LDG.E.EL.U16 R25, desc[UR4][R20.64] ;  /* 0x0000000414197981 */ /* 0x000362000c2e1500 */
[----:B0-----:R-:W-:-:S04]  /*0c60*/  IADD3 R23, R5, 0x68, RZ ;  /* 0x0000006805177810 */ /* 0x001fc80007ffe0ff */
[----:B------:R-:W-:Y:S01]  /*0c70*/  LOP3.LUT R23, R4, R23, RZ, 0xfc, !PT ;  /* 0x0000001704177212 */ /* 0x000fe200078efcff */
[----:B------:R-:W-:-:S04]  /*0c80*/  HADD2.F32 R27, -RZ, R27.H0_H0 ;  /* 0x2000001bff1b7230 */ /* 0x000fc80000004100 */
[----:B-1----:R-:W-:-:S06]  /*0c90*/  IMAD.WIDE R20, R23, 0x2, R12 ;  /* 0x0000000217147825 */ /* 0x002fcc00078e020c */
[----:B------:R-:W5:Y:S01]  /*0ca0*/  LDG.E.EL.U16 R20, desc[UR4][R20.64] ;  /* 0x0000000414147981 */ /* 0x000f62000c2e1500 */
[----:B------:R-:W-:Y:S02]  /*0cb0*/  HADD2.F32 R24, -RZ, R24.H0_H0 ;  /* 0x20000018ff187230 */ /* 0x000fe40000004100 */
[----:B--2---:R-:W-:Y:S02]  /*0cc0*/  HADD2.F32 R8, -RZ, R8.H0_H0 ;  /* 0x20000008ff087230 */ /* 0x004fe40000004100 */
[----:B---3--:R-:W-:Y:S02]  /*0cd0*/  HADD2.F32 R7, -RZ, R7.H0_H0 ;  /* 0x20000007ff077230 */ /* 0x008fe40000004100 */
[----:B------:R-:W-:-:S03]  /*0ce0*/  HADD2.F32 R18, -RZ, R18.H0_H0 ;  /* 0x20000012ff127230 */ /* 0x000fc60000004100 */
[----:B------:R-:W-:Y:S02]  /*0cf0*/  FMUL R7, R7, R26 ;  /* 0x0000001a07077220 */ /* 0x000fe40000400000 */
[----:B------:R-:W-:Y:S02]  /*0d00*/  FADD R26, R8, R18 ;  /* 0x00000012081a7221 */ /* 0x000fe40000000000 */
[----:B------:R-:W-:Y:S01]  /*0d10*/  FFMA R7, R24, R7, R9 ;  /* 0x0000000718077223 */ /* 0x000fe20000000009 */
[----:B------:R-:W-:Y:S01]  /*0d20*/  IMAD.WIDE R8, R23, 0x2, R10 ;  /* 0x0000000217087825 */ /* 0x000fe200078e020a */
[----:B------:R-:W2:Y:S03]  /*0d30*/  LDG.E.EL.U16 R24, desc[UR4][R16.64+0xb0] ;  /* 0x0000b00410187981 */ /* 0x000ea6000c2e1500 */
[----:B------:R-:W-:Y:S01]  /*0d40*/  FMUL R26, R27, R26 ;  /* 0x0000001a1b1a7220 */ /* 0x000fe20000400000 */
[----:B------:R-:W-:Y:S01]  /*0d50*/  IADD3 R27, R5, 0x70, RZ ;  /* 0x00000070051b7810 */ /* 0x000fe20007ffe0ff */
[----:B------:R-:W-:Y:S01]  /*0d60*/  IMAD.WIDE R18, R19, 0x2, R14 ;  /* 0x0000000213127825 */ /* 0x000fe200078e020e */
[----:B------:R0:W3:Y:S03]  /*0d70*/  LDG.E.EL.U16 R8, desc[UR4][R8.64] ;  /* 0x0000000408087981 */ /* 0x0000e6000c2e1500 */
[----:B----4-:R-:W-:-:S02]  /*0d80*/  HADD2.F32 R22, -RZ, R22.H0_H0 ;  /* 0x20000016ff167230 */ /* 0x010fc40000004100 */
[----:B------:R-:W4:Y:S03]  /*0d90*/  LDG.E.EL.U16 R18, desc[UR4][R18.64] ;  /* 0x0000000412127981 */ /* 0x000f26000c2e1500 */
[----:B------:R-:W-:Y:S01]  /*0da0*/  FFMA R7, R22, R26, R7 ;  /* 0x0000001a16077223 */ /* 0x000fe20000000007 */
[----:B------:R-:W-:Y:S01]  /*0db0*/  IMAD.WIDE R22, R23, 0x2, R14 ;  /* 0x0000000217167825 */ /* 0x000fe200078e020e */
[----:B0-----:R-:W-:-:S03]  /*0dc0*/  LOP3.LUT R9, R4, R27, RZ, 0xfc, !PT ;  /* 0x0000001b04097212 */ /* 0x001fc600078efcff */
[----:B-----5:R-:W-:Y:S01]  /*0dd0*/  HADD2.F32 R28, -RZ, R28.H0_H0 ;  /* 0x2000001cff1c7230 */ /* 0x020fe20000004100 */
[----:B------:R-:W5:Y:S01]  /*0de0*/  LDG.E.EL.U16 R19, desc[UR4][R16.64+0xc0] ;  /* 0x0000c00410137981 */ /* 0x000f62000c2e1500 */
[----:B------:R-:W-:Y:S02]  /*0df0*/  HADD2.F32 R21, -RZ, R25.H0_H0 ;  /* 0x20000019ff157230 */ /* 0x000fe40000004100 */
[C---:B------:R-:W-:Y:S01]  /*0e00*/  IMAD.WIDE R26, R9.reuse, 0x2, R10 ;  /* 0x00000002091a7825 */ /* 0x040fe200078e020a */
[----:B------:R3:W5:Y:S03]  /*0e10*/  LDG.E.EL.U16 R22, desc[UR4][R22.64] ;  /* 0x0000000416167981 */ /* 0x000766000c2e1500 */
[----:B------:R-:W-:Y:S01]  /*0e20*/  FADD R21, R28, R21 ;  /* 0x000000151c157221 */ /* 0x000fe20000000000 */
[----:B------:R-:W-:Y:S01]  /*0e30*/  IMAD.WIDE R28, R9, 0x2, R12 ;  /* 0x00000002091c7825 */ /* 0x000fe200078e020c */
[----:B------:R-:W5:Y:S04]  /*0e40*/  LDG.E.EL.U16 R25, desc[UR4][R16.64+0xd0] ;  /* 0x0000d00410197981 */ /* 0x000f68000c2e1500 */
[----:B------:R-:W5:Y:S04]  /*0e50*/  LDG.E.EL.U16 R26, desc[UR4][R26.64] ;  /* 0x000000041a1a7981 */ /* 0x000f68000c2e1500 */
[----:B------:R0:W5:Y:S01]  /*0e60*/  LDG.E.EL.U16 R28, desc[UR4][R28.64] ;  /* 0x000000041c1c7981 */ /* 0x000162000c2e1500 */
[----:B------:R-:W-:-:S02]  /*0e70*/  HADD2.F32 R20, -RZ, R20.H0_H0 ;  /* 0x20000014ff147230 */ /* 0x000fc40000004100 */
[----:B--2---:R-:W-:Y:S02]  /*0e80*/  HADD2.F32 R24, -RZ, R24.H0_H0 ;  /* 0x20000018ff187230 */ /* 0x004fe40000004100 */
[----:B---3--:R-:W-:-:S05]  /*0e90*/  HADD2.F32 R23, -RZ, R8.H0_H0 ;  /* 0x20000008ff177230 */ /* 0x008fca0000004100 */
[----:B------:R-:W-:Y:S01]  /*0ea0*/  FADD R20, R23, R20 ;  /* 0x0000001417147221 */ /* 0x000fe20000000000 */
[----:B------:R-:W-:Y:S01]  /*0eb0*/  IADD3 R23, R5, 0x78, RZ ;  /* 0x0000007805177810 */ /* 0x000fe20007ffe0ff */
[----:B----4-:R-:W-:Y:S02]  /*0ec0*/  HADD2.F32 R18, -RZ, R18.H0_H0 ;  /* 0x20000012ff127230 */ /* 0x010fe40000004100 */
[----:B------:R-:W-:Y:S01]  /*0ed0*/  FMUL R8, R24, R21 ;  /* 0x0000001518087220 */ /* 0x000fe20000400000 */
[----:B------:R-:W-:Y:S01]  /*0ee0*/  LOP3.LUT R23, R4, R23, RZ, 0xfc, !PT ;  /* 0x0000001704177212 */ /* 0x000fe200078efcff */
[----:B-----5:R-:W-:Y:S02]  /*0ef0*/  HADD2.F32 R19, -RZ, R19.H0_H0 ;  /* 0x20000013ff137230 */ /* 0x020fe40000004100 */
[----:B------:R-:W-:Y:S01]  /*0f00*/  FFMA R7, R18, R8, R7 ;  /* 0x0000000812077223 */ /* 0x000fe20000000007 */
[----:B------:R-:W-:Y:S01]  /*0f10*/  IADD3 R5, P0, R5, 0x80, RZ ;  /* 0x0000008005057810 */ /* 0x000fe20007f1e0ff */
[----:B------:R-:W-:-:S02]  /*0f20*/  HADD2.F32 R22, -RZ, R22.H0_H0 ;  /* 0x20000016ff167230 */ /* 0x000fc40000004100 */
[----:B------:R-:W-:Y:S01]  /*0f30*/  FMUL R20, R19, R20 ;  /* 0x0000001413147220 */ /* 0x000fe20000400000 */
[----:B------:R-:W-:Y:S01]  /*0f40*/  IMAD.WIDE R18, R23, 0x2, R10 ;  /* 0x0000000217127825 */ /* 0x000fe200078e020a */
[----:B0-----:R-:W-:-:S03]  /*0f50*/  LOP3.LUT R29, R4, R5, RZ, 0xfc, !PT ;  /* 0x00000005041d7212 */ /* 0x001fc600078efcff */
[----:B------:R-:W-:-:S04]  /*0f60*/  IMAD.WIDE R8, R9, 0x2, R14 ;  /* 0x0000000209087825 */ /* 0x000fc800078e020e */
[----:B------:R-:W-:Y:S01]  /*0f70*/  FFMA R7, R22, R20, R7 ;  /* 0x0000001416077223 */ /* 0x000fe20000000007 */
[----:B------:R0:W2:Y:S01]  /*0f80*/  LDG.E.EL.U16 R18, desc[UR4][R18.64] ;  /* 0x0000000412127981 */ /* 0x0000a2000c2e1500 */
[----:B------:R-:W-:Y:S02]  /*0f90*/  HADD2.F32 R26, -RZ, R26.H0_H0 ;  /* 0x2000001aff1a7230 */ /* 0x000fe40000004100 */
[----:B------:R-:W-:Y:S02]  /*0fa0*/  HADD2.F32 R27, -RZ, R28.H0_H0 ;  /* 0x2000001cff1b7230 */ /* 0x000fe40000004100 */
[C---:B------:R-:W-:Y:S01]  /*0fb0*/  IMAD.WIDE R20, R23.reuse, 0x2, R12 ;  /* 0x0000000217147825 */ /* 0x040fe200078e020c */
[----:B------:R1:W3:Y:S03]  /*0fc0*/  LDG.E.EL.U16 R28, desc[UR4][R8.64] ;  /* 0x00000004081c7981 */ /* 0x0002e6000c2e1500 */
[----:B0-----:R-:W-:Y:S01]  /*0fd0*/  FADD R19, R26, R27 ;  /* 0x0000001b1a137221 */ /* 0x001fe20000000000 */
[----:B------:R-:W-:Y:S01]  /*0fe0*/  IMAD.WIDE R22, R23, 0x2, R14 ;  /* 0x0000000217167825 */ /* 0x000fe200078e020e */
[----:B------:R-:W4:Y:S03]  /*0ff0*/  LDG.E.EL.U16 R20, desc[UR4][R20.64] ;  /* 0x0000000414147981 */ /* 0x000f26000c2e1500 */
[----:B------:R-:W-:-:S02]  /*1000*/  IMAD.WIDE R26, R29, 0x2, R10 ;  /* 0x000000021d1a7825 */ /* 0x000fc400078e020a */
[----:B------:R0:W5:Y:S02]  /*1010*/  LDG.E.EL.U16 R22, desc[UR4][R22.64] ;  /* 0x0000000416167981 */ /* 0x000164000c2e1500 */
[----:B-1----:R-:W-:Y:S02]  /*1020*/  HADD2.F32 R8, -RZ, R25.H0_H0 ;  /* 0x20000019ff087230 */ /* 0x002fe40000004100 */
[C---:B------:R-:W-:Y:S01]  /*1030*/  IMAD.WIDE R24, R29.reuse, 0x2, R12 ;  /* 0x000000021d187825 */ /* 0x040fe200078e020c */
[----:B------:R-:W5:Y:S04]  /*1040*/  LDG.E.EL.U16 R21, desc[UR4][R16.64+0xe0] ;  /* 0x0000e00410157981 */ /* 0x000f68000c2e1500 */
[----:B------:R-:W5:Y:S01]  /*1050*/  LDG.E.EL.U16 R26, desc[UR4][R26.64] ;  /* 0x000000041a1a7981 */ /* 0x000f62000c2e1500 */
[----:B0-----:R-:W-:Y:S01]  /*1060*/  FMUL R23, R8, R19 ;  /* 0x0000001308177220 */ /* 0x001fe20000400000 */
[----:B------:R-:W-:-:S02]  /*1070*/  IMAD.WIDE R8, R29, 0x2, R14 ;  /* 0x000000021d087825 */ /* 0x000fc400078e020e */
[----:B------:R-:W5:Y:S04]  /*1080*/  LDG.E.EL.U16 R24, desc[UR4][R24.64] ;  /* 0x0000000418187981 */ /* 0x000f68000c2e1500 */
[----:B------:R-:W5:Y:S04]  /*1090*/  LDG.E.EL.U16 R19, desc[UR4][R16.64+0xf0] ;  /* 0x0000f00410137981 */ /* 0x000f68000c2e1500 */
[----:B------:R0:W5:Y:S01]  /*10a0*/  LDG.E.EL.U16 R8, desc[UR4][R8.64] ;  /* 0x0000000408087981 */ /* 0x000162000c2e1500 */
[----:B------:R-:W-:Y:S02]  /*10b0*/  IADD3.X R6, RZ, R6, RZ, P0, !PT ;  /* 0x00000006ff067210 */ /* 0x000fe400007fe4ff */
[----:B------:R-:W-:-:S04]  /*10c0*/  ISETP.GE.U32.AND P0, PT, R5, 0xff8, PT ;  /* 0x00000ff80500780c */ /* 0x000fc80003f06070 */
[----:B------:R-:W-:Y:S02]  /*10d0*/  ISETP.GE.U32.AND.EX P0, PT, R6, RZ, PT, P0 ;  /* 0x000000ff0600720c */ /* 0x000fe40003f06100 */
[----:B0-----:R-:W-:Y:S01]  /*10e0*/  IADD3 R9, P2, R16, 0x100, RZ ;  /* 0x0000010010097810 */ /* 0x001fe20007f5e0ff */
[----:B--2---:R-:W-:Y:S02]  /*10f0*/  HADD2.F32 R18, -RZ, R18.H0_H0 ;  /* 0x20000012ff127230 */ /* 0x004fe40000004100 */
[----:B---3--:R-:W-:Y:S02]  /*1100*/  HADD2.F32 R28, -RZ, R28.H0_H0 ;  /* 0x2000001cff1c7230 */ /* 0x008fe40000004100 */
[----:B----4-:R-:W-:-:S03]  /*1110*/  HADD2.F32 R29, -RZ, R20.H0_H0 ;  /* 0x20000014ff1d7230 */ /* 0x010fc60000004100 */
[----:B------:R-:W-:Y:S02]  /*1120*/  FFMA R23, R28, R23, R7 ;  /* 0x000000171c177223 */ /* 0x000fe40000000007 */
[----:B------:R-:W-:Y:S01]  /*1130*/  FADD R18, R18, R29 ;  /* 0x0000001d12127221 */ /* 0x000fe20000000000 */
[----:B-----5:R-:W-:Y:S02]  /*1140*/  HADD2.F32 R22, -RZ, R22.H0_H0 ;  /* 0x20000016ff167230 */ /* 0x020fe40000004100 */
[----:B------:R-:W-:Y:S02]  /*1150*/  HADD2.F32 R21, -RZ, R21.H0_H0 ;  /* 0x20000015ff157230 */ /* 0x000fe40000004100 */
[----:B------:R-:W-:Y:S02]  /*1160*/  HADD2.F32 R26, -RZ, R26.H0_H0 ;  /* 0x2000001aff1a7230 */ /* 0x000fe40000004100 */
[----:B------:R-:W-:Y:S02]  /*1170*/  HADD2.F32 R7, -RZ, R24.H0_H0 ;  /* 0x20000018ff077230 */ /* 0x000fe40000004100 */
[----:B------:R-:W-:Y:S01]  /*1180*/  FMUL R18, R21, R18 ;  /* 0x0000001215127220 */ /* 0x000fe20000400000 */
[----:B------:R-:W-:-:S02]  /*1190*/  HADD2.F32 R19, -RZ, R19.H0_H0 ;  /* 0x20000013ff137230 */ /* 0x000fc40000004100 */
[----:B------:R-:W-:Y:S01]  /*11a0*/  FADD R26, R26, R7 ;  /* 0x000000071a1a7221 */ /* 0x000fe20000000000 */
[----:B------:R-:W-:Y:S01]  /*11b0*/  FFMA R23, R22, R18, R23 ;  /* 0x0000001216177223 */ /* 0x000fe20000000017 */
[----:B------:R-:W-:Y:S02]  /*11c0*/  HADD2.F32 R8, -RZ, R8.H0_H0 ;  /* 0x20000008ff087230 */ /* 0x000fe40000004100 */
[----:B------:R-:W-:Y:S01]  /*11d0*/  FMUL R19, R19, R26 ;  /* 0x0000001a13137220 */ /* 0x000fe20000400000 */
[----:B------:R-:W-:-:S03]  /*11e0*/  IADD3.X R18, RZ, R17, RZ, P2, !PT ;  /* 0x00000011ff127210 */ /* 0x000fc600017fe4ff */
[----:B------:R-:W-:Y:S01]  /*11f0*/  FFMA R7, R8, R19, R23 ;  /* 0x0000001308077223 */ /* 0x000fe20000000017 */
[----:B------:R-:W-:Y:S06]  /*1200*/  @!P0 BRA `(.L_x_2) ;  /* 0xffffffec00e08947 */ /* 0x000fec000383ffff */
.L_x_1:
[----:B------:R-:W-:Y:S05]  /*1210*/  BSYNC B0 ;  /* 0x0000000000007941 */ /* 0x000fea0003800000 */
.L_x_0:
[----:B------:R-:W1:Y:S01]  /*1220*/  LDC.64 R16, c[0x0][0x238] ;  /* 0x00008e00ff107b82 */ /* 0x000e620000000a00 */
[----:B------:R-:W-:Y:S01]  /*1230*/  HFMA2.MMA R5, -RZ, RZ, 0, 0 ;  /* 0x00000000ff057435 */ /* 0x000fe200000001ff */
[----:B------:R-:W2:Y:S01]  /*1240*/  SHFL.BFLY PT, R6, R7, 0x4, 0x1f ;  /* 0x0c801f0007067f89 */ /* 0x000ea200000e0000 */
[----:B------:R-:W-:-:S05]  /*1250*/  ULDC.64 UR8, c[0x0][0x228] ;  /* 0x00008a0000087ab9 */ /* 0x000fca0000000a00 */
[----:B------:R-:W3:Y:S08]  /*1260*/  LDC.64 R14, c[0x0][0x218] ;  /* 0x00008600ff0e7b82 */ /* 0x000ef00000000a00 */
[----:B------:R-:W3:Y:S01]  /*1270*/  LDC.64 R12, c[0x0][0x220] ;  /* 0x00008800ff0c7b82 */ /* 0x000ee20000000a00 */
[----:B-1----:R-:W-:-:S07]  /*1280*/  IMAD.WIDE R16, R2, 0x4, R16 ;  /* 0x0000000402107825 */ /* 0x002fce00078e0210 */
[----:B------:R-:W3:Y:S01]  /*1290*/  LDC.64 R10, c[0x0][0x230] ;  /* 0x00008c00ff0a7b82 */ /* 0x000ee20000000a00 */
[----:B------:R-:W4:Y:S01]  /*12a0*/  @!P1 LDG.E.EL R5, desc[UR4][R16.64] ;  /* 0x0000000410059981 */ /* 0x000f22000c2e1900 */
[----:B--2---:R-:W-:Y:S01]  /*12b0*/  FADD R6, R6, R7 ;  /* 0x0000000706067221 */ /* 0x004fe20000000000 */
[----:B------:R-:W-:Y:S02]  /*12c0*/  LOP3.LUT P0, RZ, R0, 0x20, RZ, 0xc0, !PT ;  /* 0x0000002000ff7812 */ /* 0x000fe4000780c0ff */
[----:B------:R-:W-:Y:S02]  /*12d0*/  IADD3 R0, P2, R3, UR8, RZ ;  /* 0x0000000803007c10 */ /* 0x000fe4000ff5e0ff */
[----:B------:R-:W1:Y:S01]  /*12e0*/  SHFL.BFLY PT, R9, R6, 0x2, 0x1f ;  /* 0x0c401f0006097f89 */ /* 0x000e6200000e0000 */
[----:B------:R-:W-:Y:S02]  /*12f0*/  ISETP.LT.AND P0, PT, R2, UR6, !P0 ;  /* 0x0000000602007c0c */ /* 0x000fe4000c701270 */
[----:B------:R-:W-:-:S02]  /*1300*/  IADD3.X R21, RZ, UR9, RZ, P2, !PT ;  /* 0x00000009ff157c10 */ /* 0x000fc400097fe4ff */
[----:B------:R-:W-:Y:S01]  /*1310*/  MOV R23, 0xfffffff8 ;  /* 0xfffffff800177802 */ /* 0x000fe20000000f00 */
[----:B-1----:R-:W-:Y:S02]  /*1320*/  FADD R18, R6, R9 ;  /* 0x0000000906127221 */ /* 0x002fe40000000000 */
[----:B------:R-:W3:Y:S03]  /*1330*/  LDC.64 R8, c[0x0][0x210] ;  /* 0x00008400ff087b82 */ /* 0x000ee60000000a00 */
[----:B------:R-:W1:Y:S02]  /*1340*/  SHFL.BFLY PT, R19, R18, 0x1, 0x1f ;  /* 0x0c201f0012137f89 */ /* 0x000e6400000e0000 */
[----:B01----:R-:W-:-:S04]  /*1350*/  FADD R19, R18, R19 ;  /* 0x0000001312137221 */ /* 0x003fc80000000000 */
[----:B------:R-:W-:Y:S01]  /*1360*/  FMUL R6, R19, 0.5 ;  /* 0x3f00000013067820 */ /* 0x000fe20000400000 */
[----:B----4-:R-:W-:-:S04]  /*1370*/  FMUL R20, R5, R5 ;  /* 0x0000000505147220 */ /* 0x010fc80000400000 */
[----:B------:R-:W-:Y:S01]  /*1380*/  FMUL R7, R20, R5 ;  /* 0x0000000514077220 */ /* 0x000fe20000400000 */
[----:B------:R-:W-:-:S03]  /*1390*/  MOV R20, 0xffffffff ;  /* 0xffffffff00147802 */ /* 0x000fc60000000f00 */
[----:B------:R-:W-:-:S04]  /*13a0*/  FMUL R6, R6, R7 ;  /* 0x0000000706067220 */ /* 0x000fc80000400000 */
[----:B---3--:R-:W-:-:S07]  /*13b0*/  FMUL R22, R6, 0.000244140625 ;  /* 0x3980000006167820 */ /* 0x008fce0000400000 */
.L_x_3:
[----:B------:R-:W-:Y:S02]  /*13c0*/  IADD3 R23, P2, R23, 0x8, RZ ;  /* 0x0000000817177810 */ /* 0x000fe40007f5e0ff */
[----:B------:R-:W-:Y:S02]  /*13d0*/  PRMT R24, RZ, 0x7610, R24 ;  /* 0x00007610ff187816 */ /* 0x000fe40000000018 */
[----:B0-----:R-:W-:Y:S02]  /*13e0*/  LOP3.LUT R19, R4, R23, RZ, 0xfc, !PT ;  /* 0x0000001704137212 */ /* 0x001fe400078efcff */
[----:B------:R-:W-:Y:S02]  /*13f0*/  PRMT R25, RZ, 0x7610, R25 ;  /* 0x00007610ff197816 */ /* 0x000fe40000000019 */
[----:B------:R-:W-:Y:S01]  /*1400*/  PRMT R26, RZ, 0x7610, R26 ;  /* 0x00007610ff1a7816 */ /* 0x000fe2000000001a */
[----:B------:R-:W-:-:S04]  /*1410*/  IMAD.WIDE R2, R19, 0x2, R14 ;  /* 0x0000000213027825 */ /* 0x000fc800078e020e */
[C---:B------:R-:W-:Y:S01]  /*1420*/  IMAD.WIDE R6, R19.reuse, 0x2, R12 ;  /* 0x0000000213067825 */ /* 0x040fe200078e020c */
[----:B------:R0:W2:Y:S03]  /*1430*/  @!P1 LDG.E.EF.U16 R24, desc[UR4][R2.64] ;  /* 0x0000000402189981 */ /* 0x0000a6000c0e1500 */
[----:B------:R-:W-:Y:S01]  /*1440*/  IMAD.WIDE R16, R19, 0x2, R10 ;  /* 0x0000000213107825 */ /* 0x000fe200078e020a */
[----:B------:R-:W3:Y:S04]  /*1450*/  @!P1 LDG.E.EF.U16 R25, desc[UR4][R6.64] ;  /* 0x0000000406199981 */ /* 0x000ee8000c0e1500 */
[----:B------:R-:W4:Y:S01]  /*1460*/  @!P1 LDG.E.EF.U16 R26, desc[UR4][R16.64] ;  /* 0x00000004101a9981 */ /* 0x000f22000c0e1500 */
[----:B0-----:R-:W-:-:S02]  /*1470*/  MOV R2, R0 ;  /* 0x0000000000027202 */ /* 0x001fc40000000f00 */
[----:B------:R-:W-:Y:S01]  /*1480*/  MOV R3, R21 ;  /* 0x0000001500037202 */ /* 0x000fe20000000f00 */
[----:B------:R-:W-:Y:S01]  /*1490*/  IMAD.WIDE R18, R19, 0x2, R8 ;  /* 0x0000000213127825 */ /* 0x000fe200078e0208 */
[----:B------:R-:W-:-:S03]  /*14a0*/  PRMT R27, RZ, 0x7610, R27 ;  /* 0x00007610ff1b7816 */ /* 0x000fc6000000001b */
[----:B------:R-:W5:Y:S04]  /*14b0*/  LDG.E.EL.U16 R28, desc[UR4][R2.64] ;  /* 0x00000004021c7981 */ /* 0x000f68000c2e1500 */
[----:B------:R-:W5:Y:S01]  /*14c0*/  @!P1 LDG.E.EF.U16 R27, desc[UR4][R18.64] ;  /* 0x00000004121b9981 */ /* 0x000f62000c0e1500 */
[----:B------:R-:W-:Y:S02]  /*14d0*/  IADD3.X R20, RZ, R20, RZ, P2, !PT ;  /* 0x00000014ff147210 */ /* 0x000fe400017fe4ff */
[----:B------:R-:W-:-:S04]  /*14e0*/  ISETP.GE.U32.AND P2, PT, R23, 0xff8, PT ;  /* 0x00000ff81700780c */ /* 0x000fc80003f46070 */
[----:B------:R-:W-:Y:S02]  /*14f0*/  ISETP.GE.U32.AND.EX P2, PT, R20, RZ, PT, P2 ;  /* 0x000000ff1400720c */ /* 0x000fe40003f46120 */
[----:B------:R-:W-:-:S04]  /*1500*/  IADD3 R0, P3, R0, 0x10, RZ ;  /* 0x0000001000007810 */ /* 0x000fc80007f7e0ff */
[----:B------:R-:W-:Y:S01]  /*1510*/  IADD3.X R21, RZ, R21, RZ, P3, !PT ;  /* 0x00000015ff157210 */ /* 0x000fe20001ffe4ff */
[----:B--2---:R-:W-:Y:S02]  /*1520*/  HADD2.F32 R24, -RZ, R24.H0_H0 ;  /* 0x20000018ff187230 */ /* 0x004fe40000004100 */
[----:B---3--:R-:W-:Y:S02]  /*1530*/  HADD2.F32 R29, -RZ, R25.H0_H0 ;  /* 0x20000019ff1d7230 */ /* 0x008fe40000004100 */
[----:B----4-:R-:W-:-:S03]  /*1540*/  HADD2.F32 R26, -RZ, R26.H0_H0 ;  /* 0x2000001aff1a7230 */ /* 0x010fc60000004100 */
[----:B------:R-:W-:Y:S02]  /*1550*/  FADD R6, R24, R29 ;  /* 0x0000001d18067221 */ /* 0x000fe40000000000 */
[----:B------:R-:W-:Y:S01]  /*1560*/  FADD R7, R26, R26 ;  /* 0x0000001a1a077221 */ /* 0x000fe20000000000 */
[----:B-----5:R-:W-:-:S03]  /*1570*/  HADD2.F32 R25, -RZ, R28.H0_H0 ;  /* 0x2000001cff197230 */ /* 0x020fc60000004100 */
[----:B------:R-:W-:Y:S02]  /*1580*/  FMUL R7, R22, R7 ;  /* 0x0000000716077220 */ /* 0x000fe40000400000 */
[----:B------:R-:W-:Y:S01]  /*1590*/  FMUL R6, R6, R25 ;  /* 0x0000001906067220 */ /* 0x000fe20000400000 */
[----:B------:R-:W-:-:S03]  /*15a0*/  HADD2.F32 R27, -RZ, R27.H0_H0 ;  /* 0x2000001bff1b7230 */ /* 0x000fc60000004100 */
[----:B------:R-:W-:-:S04]  /*15b0*/  FFMA R6, R6, R5, -R7 ;  /* 0x0000000506067223 */ /* 0x000fc80000000807 */
[----:B------:R-:W-:-:S05]  /*15c0*/  FADD R6, R27, R6 ;  /* 0x000000061b067221 */ /* 0x000fca0000000000 */
[----:B------:R-:W-:-:S05]  /*15d0*/  F2FP.F16.F32.PACK_AB R6, RZ, R6 ;  /* 0x00000006ff06723e */ /* 0x000fca00000000ff */
[----:B------:R0:W-:Y:S01]  /*15e0*/  @P0 STG.E.U16 desc[UR4][R18.64], R6 ;  /* 0x0000000612000986 */ /* 0x0001e2000c101504 */
[----:B------:R-:W-:Y:S05]  /*15f0*/  @!P2 BRA `(.L_x_3) ;  /* 0xfffffffc0070a947 */ /* 0x000fea000383ffff */
[----:B------:R-:W-:Y:S05]  /*1600*/  EXIT ;  /* 0x000000000000794d */ /* 0x000fea0003800000 */
.L_x_4:
[----:B------:R-:W-:-:S00]  /*1610*/  BRA `(.L_x_4) ;  /* 0xfffffffc00fc7947 */ /* 0x000fc0000383ffff */
[----:B------:R-:W-:-:S00]  /*1620*/  NOP ;  /* 0x0000000000007918 */ /* 0x000fc00000000000 */
        /* <DEDUP_REMOVED lines=13> */
.L_x_5:


//--------------------- .nv.constant0.triton_red_fused__to_copy_add_div_mul_pow_sum_4 --------------------------
	.section	.nv.constant0.triton_red_fused__to_copy_add_div_mul_pow_sum_4,"a",@progbits
	.sectionflags	@""
	.align	4
.nv.constant0.triton_red_fused__to_copy_add_div_mul_pow_sum_4:
	.zero		592
